//
// Generated by NVIDIA NVVM Compiler
//
// Compiler Build ID: CL-36424714
// Cuda compilation tools, release 13.0, V13.0.88
// Based on NVVM 20.0.0
//

.version 9.0
.target sm_100
.address_size 64

	// .globl	_Z3fooPi
.extern .func __assertfail
(
	.param .b64 __assertfail_param_0,
	.param .b64 __assertfail_param_1,
	.param .b32 __assertfail_param_2,
	.param .b64 __assertfail_param_3,
	.param .b64 __assertfail_param_4
)
;
.global .align 1 .b8 __unnamed_1[16] = {118, 111, 105, 100, 32, 98, 97, 114, 40, 102, 108, 111, 97, 116, 41};
.global .align 1 .b8 $str[2] = {48};
.global .align 1 .b8 $str$1[27] = {47, 116, 109, 112, 47, 115, 97, 115, 115, 95, 99, 117, 95, 116, 104, 101, 95, 115, 48, 114, 104, 47, 107, 46, 99, 117};

.visible .entry _Z3fooPi(
	.param .u64 .ptr .align 1 _Z3fooPi_param_0
)
{
	.reg .b64 	%rd<7>;

	mov.u64 	%rd1, $str;
	cvta.global.u64 	%rd2, %rd1;
	mov.u64 	%rd3, $str$1;
	cvta.global.u64 	%rd4, %rd3;
	mov.u64 	%rd5, __unnamed_1;
	cvta.global.u64 	%rd6, %rd5;
	{ // callseq 0, 0
	.param .b64 param0;
	st.param.b64 	[param0], %rd2;
	.param .b64 param1;
	st.param.b64 	[param1], %rd4;
	.param .b32 param2;
	st.param.b32 	[param2], 11;
	.param .b64 param3;
	st.param.b64 	[param3], %rd6;
	.param .b64 param4;
	st.param.b64 	[param4], 1;
	call.uni 
	__assertfail, 
	(
	param0, 
	param1, 
	param2, 
	param3, 
	param4
	);
	} // callseq 0
	ret;

}


// ===== COMPILED SASS (sm_100) =====

	.target	sm_100

	.elftype	@"ET_EXEC"


//--------------------- .note.nv.tkinfo           --------------------------
	.section	.note.nv.tkinfo,"",@"SHT_NOTE"
	.sectionflags	@"SHF_NOTE_NV_TKINFO"
	.tkinfo
        /*0018*/ 	.word	0x00000002
        /*0030*/ 	.string	""
        /*0030*/ 	.string	"ptxas"
        /*0030*/ 	.string	"Cuda compilation tools, release 13.0, V13.0.88"
        /*0030*/ 	.string	"Build cuda_13.0.r13.0/compiler.36424714_0"
        /*0030*/ 	.string	"-arch sm_100 -m 64 "



//--------------------- .note.nv.cuinfo           --------------------------
	.section	.note.nv.cuinfo,"",@"SHT_NOTE"
	.sectionflags	@"SHF_NOTE_NV_CUINFO"
        /*0018*/ 	.short	0x0002
        /*001a*/ 	.short	0x0064
        /*001c*/ 	.short	0x0082
	.zero		2


//--------------------- .nv.info                  --------------------------
	.section	.nv.info,"",@"SHT_CUDA_INFO"
	.align	4


	//----- nvinfo : EIATTR_REGCOUNT
	.align		4
        /*0000*/ 	.byte	0x04, 0x2f
        /*0002*/ 	.short	(.L_4 - .L_3)
	.align		4
.L_3:
        /*0004*/ 	.word	index@(_Z3fooPi)
        /*0008*/ 	.word	0x00000018


	//----- nvinfo : EIATTR_FRAME_SIZE
	.align		4
.L_4:
        /*000c*/ 	.byte	0x04, 0x11
        /*000e*/ 	.short	(.L_6 - .L_5)
	.align		4
.L_5:
        /*0010*/ 	.word	index@(_Z3fooPi)
        /*0014*/ 	.word	0x00000000


	//----- nvinfo : EIATTR_MIN_STACK_SIZE
	.align		4
.L_6:
        /*0018*/ 	.byte	0x04, 0x12
        /*001a*/ 	.short	(.L_8 - .L_7)
	.align		4
.L_7:
        /*001c*/ 	.word	index@(_Z3fooPi)
        /*0020*/ 	.word	0x00000000
.L_8:


//--------------------- .nv.compat                --------------------------
	.section	.nv.compat,"",@"SHT_CUDA_COMPAT_INFO"
	.align	4
        /*0000*/ 	.byte	0x02, 0x09, 0x00, 0x00, 0x02, 0x02, 0x01, 0x00, 0x02, 0x05, 0x05, 0x00, 0x03, 0x07, 0x01, 0x01
        /*0010*/ 	.byte	0x02, 0x03, 0x00, 0x00, 0x02, 0x06, 0x01, 0x00, 0x04, 0x0b, 0x08, 0x00, 0x09, 0x00, 0x00, 0x00
        /*0020*/ 	.byte	0x00, 0x00, 0x00, 0x00


//--------------------- .nv.info._Z3fooPi         --------------------------
	.section	.nv.info._Z3fooPi,"",@"SHT_CUDA_INFO"
	.sectionflags	@""
	.align	4


	//----- nvinfo : EIATTR_CUDA_API_VERSION
	.align		4
        /*0000*/ 	.byte	0x04, 0x37
        /*0002*/ 	.short	(.L_10 - .L_9)
.L_9:
        /*0004*/ 	.word	0x00000082


	//----- nvinfo : EIATTR_KPARAM_INFO
	.align		4
.L_10:
        /*0008*/ 	.byte	0x04, 0x17
        /*000a*/ 	.short	(.L_12 - .L_11)
.L_11:
        /*000c*/ 	.word	0x00000000
        /*0010*/ 	.short	0x0000
        /*0012*/ 	.short	0x0000
        /*0014*/ 	.byte	0x00, 0xf5, 0x21, 0x00


	//----- nvinfo : EIATTR_SPARSE_MMA_MASK
	.align		4
.L_12:
        /*0018*/ 	.byte	0x03, 0x50
        /*001a*/ 	.short	0x0000


	//----- nvinfo : EIATTR_MAXREG_COUNT
	.align		4
        /*001c*/ 	.byte	0x03, 0x1b
        /*001e*/ 	.short	0x00ff


	//----- nvinfo : EIATTR_EXTERNS
	.align		4
        /*0020*/ 	.byte	0x04, 0x0f
        /*0022*/ 	.short	(.L_14 - .L_13)


	//   ....[0]....
	.align		4
.L_13:
        /*0024*/ 	.word	index@(__assertfail)


	//----- nvinfo : EIATTR_MERCURY_ISA_VERSION
	.align		4
.L_14:
        /*0028*/ 	.byte	0x03, 0x5f
        /*002a*/ 	.short	0x0101


	//----- nvinfo : EIATTR_VRC_CTA_INIT_COUNT
	.align		4
        /*002c*/ 	.byte	0x02, 0x4a
	.zero		1
	.zero		1


	//----- nvinfo : EIATTR_SYSCALL_OFFSETS
	.align		4
        /*0030*/ 	.byte	0x04, 0x46
        /*0032*/ 	.short	(.L_16 - .L_15)


	//   ....[0]....
.L_15:
        /*0034*/ 	.word	0x00000100


	//----- nvinfo : EIATTR_EXIT_INSTR_OFFSETS
	.align		4
.L_16:
        /*0038*/ 	.byte	0x04, 0x1c
        /*003a*/ 	.short	(.L_18 - .L_17)


	//   ....[0]....
.L_17:
        /*003c*/ 	.word	0x00000110


	//----- nvinfo : EIATTR_CBANK_PARAM_SIZE
	.align		4
.L_18:
        /*0040*/ 	.byte	0x03, 0x19
        /*0042*/ 	.short	0x0008


	//----- nvinfo : EIATTR_PARAM_CBANK
	.align		4
        /*0044*/ 	.byte	0x04, 0x0a
        /*0046*/ 	.short	(.L_20 - .L_19)
	.align		4
.L_19:
        /*0048*/ 	.word	index@(.nv.constant0._Z3fooPi)
        /*004c*/ 	.short	0x0380
        /*004e*/ 	.short	0x0008


	//----- nvinfo : EIATTR_SW_WAR
	.align		4
.L_20:
        /*0050*/ 	.byte	0x04, 0x36
        /*0052*/ 	.short	(.L_22 - .L_21)
.L_21:
        /*0054*/ 	.word	0x00000008
.L_22:


//--------------------- .nv.callgraph             --------------------------
	.section	.nv.callgraph,"",@"SHT_CUDA_CALLGRAPH"
	.align	4
	.sectionentsize	8
	.align		4
        /*0000*/ 	.word	0x00000000
	.align		4
        /*0004*/ 	.word	0xffffffff
	.align		4
        /*0008*/ 	.word	index@(_Z3fooPi)
	.align		4
        /*000c*/ 	.word	index@(__assertfail)
	.align		4
        /*0010*/ 	.word	0x00000000
	.align		4
        /*0014*/ 	.word	0xfffffffe
	.align		4
        /*0018*/ 	.word	0x00000000
	.align		4
        /*001c*/ 	.word	0xfffffffd
	.align		4
        /*0020*/ 	.word	0x00000000
	.align		4
        /*0024*/ 	.word	0xfffffffc


//--------------------- .nv.constant4             --------------------------
	.section	.nv.constant4,"a",@progbits
	.align	8
	.align		8
.nv.constant4:
        /*0000*/ 	.dword	__assertfail
	.align		8
        /*0008*/ 	.dword	__unnamed_1
	.align		8
        /*0010*/ 	.dword	$str
	.align		8
        /*0018*/ 	.dword	$str$1


//--------------------- .text._Z3fooPi            --------------------------
	.section	.text._Z3fooPi,"ax",@progbits
	.align	128
        .global         _Z3fooPi
        .type           _Z3fooPi,@function
        .size           _Z3fooPi,(.L_x_2 - _Z3fooPi)
        .other          _Z3fooPi,@"STO_CUDA_ENTRY STV_DEFAULT"
_Z3fooPi:
.text._Z3fooPi:
[----:B------:R-:W0:Y:S01]  /*0000*/  LDC R1, c[0x0][0x37c] ;  /* 0x0000df00ff017b82 */ /* 0x000e220000000800 */
[----:B------:R-:W-:Y:S01]  /*0010*/  MOV R0, 0x0 ;  /* 0x0000000000007802 */ /* 0x000fe20000000f00 */
[----:B------:R-:W1:Y:S01]  /*0020*/  LDCU.64 UR4, c[0x4][0x10] ;  /* 0x01000200ff0477ac */ /* 0x000e620008000a00 */
[----:B------:R-:W-:Y:S02]  /*0030*/  HFMA2 R12, -RZ, RZ, 0, 5.9604644775390625e-08 ;  /* 0x00000001ff0c7431 */ /* 0x000fe400000001ff */
[----:B------:R-:W-:-:S03]  /*0040*/  IMAD.MOV.U32 R8, RZ, RZ, 0xb ;  /* 0x0000000bff087424 */ /* 0x000fc600078e00ff */
[----:B------:R2:W3:Y:S01]  /*0050*/  LDC.64 R2, c[0x4][R0] ;  /* 0x0100000000027b82 */ /* 0x0004e20000000a00 */
[----:B------:R-:W4:Y:S01]  /*0060*/  LDCU.64 UR6, c[0x4][0x18] ;  /* 0x01000300ff0677ac */ /* 0x000f220008000a00 */
[----:B------:R-:W-:Y:S01]  /*0070*/  IMAD.MOV.U32 R13, RZ, RZ, RZ ;  /* 0x000000ffff0d7224 */ /* 0x000fe200078e00ff */
[----:B------:R-:W5:Y:S01]  /*0080*/  LDCU.64 UR8, c[0x4][0x8] ;  /* 0x01000100ff0877ac */ /* 0x000f620008000a00 */
[----:B-1----:R-:W-:Y:S01]  /*0090*/  IMAD.U32 R4, RZ, RZ, UR4 ;  /* 0x00000004ff047e24 */ /* 0x002fe2000f8e00ff */
[----:B------:R-:W-:Y:S01]  /*00a0*/  MOV R5, UR5 ;  /* 0x0000000500057c02 */ /* 0x000fe20008000f00 */
[----:B----4-:R-:W-:Y:S01]  /*00b0*/  IMAD.U32 R6, RZ, RZ, UR6 ;  /* 0x00000006ff067e24 */ /* 0x010fe2000f8e00ff */
[----:B------:R-:W-:Y:S01]  /*00c0*/  MOV R7, UR7 ;  /* 0x0000000700077c02 */ /* 0x000fe20008000f00 */
[----:B-----5:R-:W-:Y:S01]  /*00d0*/  IMAD.U32 R10, RZ, RZ, UR8 ;  /* 0x00000008ff0a7e24 */ /* 0x020fe2000f8e00ff */
[----:B--2---:R-:W-:-:S07]  /*00e0*/  MOV R11, UR9 ;  /* 0x00000009000b7c02 */ /* 0x004fce0008000f00 */
[----:B------:R-:W-:-:S07]  /*00f0*/  LEPC R20, `(.L_x_0) ;  /* 0x000000001014794e */ /* 0x000fce0000000000 */
[----:B0--3--:R-:W-:Y:S05]  /*0100*/  CALL.ABS.NOINC R2 ;  /* 0x0000000002007343 */ /* 0x009fea0003c00000 */
.L_x_0:
[----:B------:R-:W-:Y:S05]  /*0110*/  EXIT ;  /* 0x000000000000794d */ /* 0x000fea0003800000 */
.L_x_1:
[----:B------:R-:W-:-:S00]  /*0120*/  BRA `(.L_x_1) ;  /* 0xfffffffc00fc7947 */ /* 0x000fc0000383ffff */
[----:B------:R-:W-:-:S00]  /*0130*/  NOP ;  /* 0x0000000000007918 */ /* 0x000fc00000000000 */
        /* <DEDUP_REMOVED lines=12> */
.L_x_2:


//--------------------- .nv.global.init           --------------------------
	.section	.nv.global.init,"aw",@progbits
.nv.global.init:
	.type		$str,@object
	.size		$str,(__unnamed_1 - $str)
$str:
        /*0000*/ 	.byte	0x30, 0x00
	.type		__unnamed_1,@object
	.size		__unnamed_1,($str$1 - __unnamed_1)
__unnamed_1:
        /*0002*/ 	.byte	0x76, 0x6f, 0x69, 0x64, 0x20, 0x62, 0x61, 0x72, 0x28, 0x66, 0x6c, 0x6f, 0x61, 0x74, 0x29, 0x00
	.type		$str$1,@object
	.size		$str$1,(.L_2 - $str$1)
$str$1:
        /*0012*/ 	.byte	0x2f, 0x74, 0x6d, 0x70, 0x2f, 0x73, 0x61, 0x73, 0x73, 0x5f, 0x63, 0x75, 0x5f, 0x74, 0x68, 0x65
        /*0022*/ 	.byte	0x5f, 0x73, 0x30, 0x72, 0x68, 0x2f, 0x6b, 0x2e, 0x63, 0x75, 0x00
.L_2:


//--------------------- .nv.shared.reserved.0     --------------------------
	.section	.nv.shared.reserved.0,"aw",@nobits
	.weak		__nv_reservedSMEM_offset_0_alias
	.size		__nv_reservedSMEM_offset_0_alias, 0, 64
	.other		__nv_reservedSMEM_offset_0_alias,@"STO_CUDA_RESERVED_SHARED STV_DEFAULT"
__nv_reservedSMEM_offset_0_alias:
	.zero		0
	.zero		64


//--------------------- .nv.constant0._Z3fooPi    --------------------------
	.section	.nv.constant0._Z3fooPi,"a",@progbits
	.sectionflags	@""
	.align	4
.nv.constant0._Z3fooPi:
	.zero		904


//--------------------- SYMBOLS --------------------------

	.type		.nv.reservedSmem.offset0,@object
	.size		.nv.reservedSmem.offset0,0x4
	.type		__assertfail,@function
